//
// Generated by NVIDIA NVVM Compiler
//
// Compiler Build ID: CL-36424714
// Cuda compilation tools, release 13.0, V13.0.88
// Based on NVVM 20.0.0
//

.version 9.0
.target sm_100
.address_size 64

	// .globl	_Z5add1DPiS_S_ii

.visible .entry _Z5add1DPiS_S_ii(
	.param .u64 .ptr .align 1 _Z5add1DPiS_S_ii_param_0,
	.param .u64 .ptr .align 1 _Z5add1DPiS_S_ii_param_1,
	.param .u64 .ptr .align 1 _Z5add1DPiS_S_ii_param_2,
	.param .u32 _Z5add1DPiS_S_ii_param_3,
	.param .u32 _Z5add1DPiS_S_ii_param_4
)
{
	.reg .b32 	%r<14>;
	.reg .b64 	%rd<11>;

	ld.param.u64 	%rd1, [_Z5add1DPiS_S_ii_param_0];
	ld.param.u64 	%rd2, [_Z5add1DPiS_S_ii_param_1];
	ld.param.u64 	%rd3, [_Z5add1DPiS_S_ii_param_2];
	ld.param.u32 	%r1, [_Z5add1DPiS_S_ii_param_3];
	cvta.to.global.u64 	%rd4, %rd3;
	cvta.to.global.u64 	%rd5, %rd2;
	cvta.to.global.u64 	%rd6, %rd1;
	mov.u32 	%r2, %tid.x;
	mov.u32 	%r3, %ctaid.x;
	mov.u32 	%r4, %ntid.x;
	mad.lo.s32 	%r5, %r3, %r4, %r2;
	mov.u32 	%r6, %tid.y;
	mov.u32 	%r7, %ctaid.y;
	mov.u32 	%r8, %ntid.y;
	mad.lo.s32 	%r9, %r7, %r8, %r6;
	mad.lo.s32 	%r10, %r1, %r9, %r5;
	mul.wide.s32 	%rd7, %r10, 4;
	add.s64 	%rd8, %rd6, %rd7;
	ld.global.u32 	%r11, [%rd8];
	add.s64 	%rd9, %rd5, %rd7;
	ld.global.u32 	%r12, [%rd9];
	add.s32 	%r13, %r12, %r11;
	add.s64 	%rd10, %rd4, %rd7;
	st.global.u32 	[%rd10], %r13;
	ret;

}
	// .globl	_Z5add2DPiS_S_ii
.visible .entry _Z5add2DPiS_S_ii(
	.param .u64 .ptr .align 1 _Z5add2DPiS_S_ii_param_0,
	.param .u64 .ptr .align 1 _Z5add2DPiS_S_ii_param_1,
	.param .u64 .ptr .align 1 _Z5add2DPiS_S_ii_param_2,
	.param .u32 _Z5add2DPiS_S_ii_param_3,
	.param .u32 _Z5add2DPiS_S_ii_param_4
)
{
	.reg .pred 	%p<4>;
	.reg .b32 	%r<17>;
	.reg .b64 	%rd<11>;

	ld.param.u64 	%rd1, [_Z5add2DPiS_S_ii_param_0];
	ld.param.u64 	%rd2, [_Z5add2DPiS_S_ii_param_1];
	ld.param.u64 	%rd3, [_Z5add2DPiS_S_ii_param_2];
	ld.param.u32 	%r2, [_Z5add2DPiS_S_ii_param_3];
	ld.param.u32 	%r3, [_Z5add2DPiS_S_ii_param_4];
	mov.u32 	%r5, %tid.x;
	mov.u32 	%r6, %ctaid.x;
	mov.u32 	%r7, %ntid.x;
	mad.lo.s32 	%r8, %r6, %r7, %r5;
	mov.u32 	%r9, %tid.y;
	mov.u32 	%r10, %ctaid.y;
	mov.u32 	%r11, %ntid.y;
	mad.lo.s32 	%r12, %r10, %r11, %r9;
	mad.lo.s32 	%r1, %r2, %r12, %r8;
	setp.ge.s32 	%p1, %r8, %r2;
	setp.ge.s32 	%p2, %r12, %r3;
	or.pred  	%p3, %p1, %p2;
	@%p3 bra 	$L__BB1_2;
	cvta.to.global.u64 	%rd4, %rd1;
	cvta.to.global.u64 	%rd5, %rd2;
	cvta.to.global.u64 	%rd6, %rd3;
	mul.wide.s32 	%rd7, %r1, 4;
	add.s64 	%rd8, %rd4, %rd7;
	ld.global.u32 	%r14, [%rd8];
	add.s64 	%rd9, %rd5, %rd7;
	ld.global.u32 	%r15, [%rd9];
	add.s32 	%r16, %r15, %r14;
	add.s64 	%rd10, %rd6, %rd7;
	st.global.u32 	[%rd10], %r16;
$L__BB1_2:
	ret;

}
	// .globl	_Z7add1D1DPiS_S_ii
.visible .entry _Z7add1D1DPiS_S_ii(
	.param .u64 .ptr .align 1 _Z7add1D1DPiS_S_ii_param_0,
	.param .u64 .ptr .align 1 _Z7add1D1DPiS_S_ii_param_1,
	.param .u64 .ptr .align 1 _Z7add1D1DPiS_S_ii_param_2,
	.param .u32 _Z7add1D1DPiS_S_ii_param_3,
	.param .u32 _Z7add1D1DPiS_S_ii_param_4
)
{
	.reg .pred 	%p<12>;
	.reg .b32 	%r<125>;
	.reg .b64 	%rd<101>;

	ld.param.u64 	%rd4, [_Z7add1D1DPiS_S_ii_param_0];
	ld.param.u64 	%rd5, [_Z7add1D1DPiS_S_ii_param_1];
	ld.param.u64 	%rd6, [_Z7add1D1DPiS_S_ii_param_2];
	ld.param.u32 	%r23, [_Z7add1D1DPiS_S_ii_param_3];
	ld.param.u32 	%r24, [_Z7add1D1DPiS_S_ii_param_4];
	cvta.to.global.u64 	%rd1, %rd6;
	cvta.to.global.u64 	%rd2, %rd5;
	cvta.to.global.u64 	%rd3, %rd4;
	mov.u32 	%r25, %tid.x;
	mov.u32 	%r26, %ctaid.x;
	mov.u32 	%r27, %ntid.x;
	mad.lo.s32 	%r1, %r26, %r27, %r25;
	setp.ge.u32 	%p1, %r1, %r23;
	setp.lt.s32 	%p2, %r24, 1;
	or.pred  	%p3, %p1, %p2;
	@%p3 bra 	$L__BB2_13;
	and.b32  	%r2, %r24, 15;
	setp.lt.u32 	%p4, %r24, 16;
	mov.b32 	%r121, 0;
	@%p4 bra 	$L__BB2_4;
	and.b32  	%r121, %r24, 2147483632;
	neg.s32 	%r119, %r121;
	shl.b32 	%r5, %r23, 4;
	mul.wide.s32 	%rd11, %r23, 4;
	mov.u32 	%r118, %r1;
$L__BB2_3:
	.pragma "nounroll";
	mul.wide.s32 	%rd7, %r118, 4;
	add.s64 	%rd8, %rd3, %rd7;
	ld.global.u32 	%r29, [%rd8];
	add.s64 	%rd9, %rd2, %rd7;
	ld.global.u32 	%r30, [%rd9];
	add.s32 	%r31, %r30, %r29;
	add.s64 	%rd10, %rd1, %rd7;
	st.global.u32 	[%rd10], %r31;
	add.s64 	%rd12, %rd8, %rd11;
	ld.global.u32 	%r32, [%rd12];
	add.s64 	%rd13, %rd9, %rd11;
	ld.global.u32 	%r33, [%rd13];
	add.s32 	%r34, %r33, %r32;
	add.s64 	%rd14, %rd10, %rd11;
	st.global.u32 	[%rd14], %r34;
	add.s64 	%rd15, %rd12, %rd11;
	ld.global.u32 	%r35, [%rd15];
	add.s64 	%rd16, %rd13, %rd11;
	ld.global.u32 	%r36, [%rd16];
	add.s32 	%r37, %r36, %r35;
	add.s64 	%rd17, %rd14, %rd11;
	st.global.u32 	[%rd17], %r37;
	add.s64 	%rd18, %rd15, %rd11;
	ld.global.u32 	%r38, [%rd18];
	add.s64 	%rd19, %rd16, %rd11;
	ld.global.u32 	%r39, [%rd19];
	add.s32 	%r40, %r39, %r38;
	add.s64 	%rd20, %rd17, %rd11;
	st.global.u32 	[%rd20], %r40;
	add.s64 	%rd21, %rd18, %rd11;
	ld.global.u32 	%r41, [%rd21];
	add.s64 	%rd22, %rd19, %rd11;
	ld.global.u32 	%r42, [%rd22];
	add.s32 	%r43, %r42, %r41;
	add.s64 	%rd23, %rd20, %rd11;
	st.global.u32 	[%rd23], %r43;
	add.s64 	%rd24, %rd21, %rd11;
	ld.global.u32 	%r44, [%rd24];
	add.s64 	%rd25, %rd22, %rd11;
	ld.global.u32 	%r45, [%rd25];
	add.s32 	%r46, %r45, %r44;
	add.s64 	%rd26, %rd23, %rd11;
	st.global.u32 	[%rd26], %r46;
	add.s64 	%rd27, %rd24, %rd11;
	ld.global.u32 	%r47, [%rd27];
	add.s64 	%rd28, %rd25, %rd11;
	ld.global.u32 	%r48, [%rd28];
	add.s32 	%r49, %r48, %r47;
	add.s64 	%rd29, %rd26, %rd11;
	st.global.u32 	[%rd29], %r49;
	add.s64 	%rd30, %rd27, %rd11;
	ld.global.u32 	%r50, [%rd30];
	add.s64 	%rd31, %rd28, %rd11;
	ld.global.u32 	%r51, [%rd31];
	add.s32 	%r52, %r51, %r50;
	add.s64 	%rd32, %rd29, %rd11;
	st.global.u32 	[%rd32], %r52;
	add.s64 	%rd33, %rd30, %rd11;
	ld.global.u32 	%r53, [%rd33];
	add.s64 	%rd34, %rd31, %rd11;
	ld.global.u32 	%r54, [%rd34];
	add.s32 	%r55, %r54, %r53;
	add.s64 	%rd35, %rd32, %rd11;
	st.global.u32 	[%rd35], %r55;
	add.s64 	%rd36, %rd33, %rd11;
	ld.global.u32 	%r56, [%rd36];
	add.s64 	%rd37, %rd34, %rd11;
	ld.global.u32 	%r57, [%rd37];
	add.s32 	%r58, %r57, %r56;
	add.s64 	%rd38, %rd35, %rd11;
	st.global.u32 	[%rd38], %r58;
	add.s64 	%rd39, %rd36, %rd11;
	ld.global.u32 	%r59, [%rd39];
	add.s64 	%rd40, %rd37, %rd11;
	ld.global.u32 	%r60, [%rd40];
	add.s32 	%r61, %r60, %r59;
	add.s64 	%rd41, %rd38, %rd11;
	st.global.u32 	[%rd41], %r61;
	add.s64 	%rd42, %rd39, %rd11;
	ld.global.u32 	%r62, [%rd42];
	add.s64 	%rd43, %rd40, %rd11;
	ld.global.u32 	%r63, [%rd43];
	add.s32 	%r64, %r63, %r62;
	add.s64 	%rd44, %rd41, %rd11;
	st.global.u32 	[%rd44], %r64;
	add.s64 	%rd45, %rd42, %rd11;
	ld.global.u32 	%r65, [%rd45];
	add.s64 	%rd46, %rd43, %rd11;
	ld.global.u32 	%r66, [%rd46];
	add.s32 	%r67, %r66, %r65;
	add.s64 	%rd47, %rd44, %rd11;
	st.global.u32 	[%rd47], %r67;
	add.s64 	%rd48, %rd45, %rd11;
	ld.global.u32 	%r68, [%rd48];
	add.s64 	%rd49, %rd46, %rd11;
	ld.global.u32 	%r69, [%rd49];
	add.s32 	%r70, %r69, %r68;
	add.s64 	%rd50, %rd47, %rd11;
	st.global.u32 	[%rd50], %r70;
	add.s64 	%rd51, %rd48, %rd11;
	ld.global.u32 	%r71, [%rd51];
	add.s64 	%rd52, %rd49, %rd11;
	ld.global.u32 	%r72, [%rd52];
	add.s32 	%r73, %r72, %r71;
	add.s64 	%rd53, %rd50, %rd11;
	st.global.u32 	[%rd53], %r73;
	add.s64 	%rd54, %rd51, %rd11;
	ld.global.u32 	%r74, [%rd54];
	add.s64 	%rd55, %rd52, %rd11;
	ld.global.u32 	%r75, [%rd55];
	add.s32 	%r76, %r75, %r74;
	add.s64 	%rd56, %rd53, %rd11;
	st.global.u32 	[%rd56], %r76;
	add.s32 	%r119, %r119, 16;
	add.s32 	%r118, %r118, %r5;
	setp.ne.s32 	%p5, %r119, 0;
	@%p5 bra 	$L__BB2_3;
$L__BB2_4:
	setp.eq.s32 	%p6, %r2, 0;
	@%p6 bra 	$L__BB2_13;
	and.b32  	%r11, %r24, 7;
	setp.lt.u32 	%p7, %r2, 8;
	@%p7 bra 	$L__BB2_7;
	mad.lo.s32 	%r77, %r121, %r23, %r1;
	mul.wide.s32 	%rd57, %r77, 4;
	add.s64 	%rd58, %rd3, %rd57;
	ld.global.u32 	%r78, [%rd58];
	add.s64 	%rd59, %rd2, %rd57;
	ld.global.u32 	%r79, [%rd59];
	add.s32 	%r80, %r79, %r78;
	add.s64 	%rd60, %rd1, %rd57;
	st.global.u32 	[%rd60], %r80;
	mul.wide.s32 	%rd61, %r23, 4;
	add.s64 	%rd62, %rd58, %rd61;
	ld.global.u32 	%r81, [%rd62];
	add.s64 	%rd63, %rd59, %rd61;
	ld.global.u32 	%r82, [%rd63];
	add.s32 	%r83, %r82, %r81;
	add.s64 	%rd64, %rd60, %rd61;
	st.global.u32 	[%rd64], %r83;
	add.s64 	%rd65, %rd62, %rd61;
	ld.global.u32 	%r84, [%rd65];
	add.s64 	%rd66, %rd63, %rd61;
	ld.global.u32 	%r85, [%rd66];
	add.s32 	%r86, %r85, %r84;
	add.s64 	%rd67, %rd64, %rd61;
	st.global.u32 	[%rd67], %r86;
	add.s64 	%rd68, %rd65, %rd61;
	ld.global.u32 	%r87, [%rd68];
	add.s64 	%rd69, %rd66, %rd61;
	ld.global.u32 	%r88, [%rd69];
	add.s32 	%r89, %r88, %r87;
	add.s64 	%rd70, %rd67, %rd61;
	st.global.u32 	[%rd70], %r89;
	add.s64 	%rd71, %rd68, %rd61;
	ld.global.u32 	%r90, [%rd71];
	add.s64 	%rd72, %rd69, %rd61;
	ld.global.u32 	%r91, [%rd72];
	add.s32 	%r92, %r91, %r90;
	add.s64 	%rd73, %rd70, %rd61;
	st.global.u32 	[%rd73], %r92;
	add.s64 	%rd74, %rd71, %rd61;
	ld.global.u32 	%r93, [%rd74];
	add.s64 	%rd75, %rd72, %rd61;
	ld.global.u32 	%r94, [%rd75];
	add.s32 	%r95, %r94, %r93;
	add.s64 	%rd76, %rd73, %rd61;
	st.global.u32 	[%rd76], %r95;
	add.s64 	%rd77, %rd74, %rd61;
	ld.global.u32 	%r96, [%rd77];
	add.s64 	%rd78, %rd75, %rd61;
	ld.global.u32 	%r97, [%rd78];
	add.s32 	%r98, %r97, %r96;
	add.s64 	%rd79, %rd76, %rd61;
	st.global.u32 	[%rd79], %r98;
	add.s64 	%rd80, %rd77, %rd61;
	ld.global.u32 	%r99, [%rd80];
	add.s64 	%rd81, %rd78, %rd61;
	ld.global.u32 	%r100, [%rd81];
	add.s32 	%r101, %r100, %r99;
	add.s64 	%rd82, %rd79, %rd61;
	st.global.u32 	[%rd82], %r101;
	add.s32 	%r121, %r121, 8;
$L__BB2_7:
	setp.eq.s32 	%p8, %r11, 0;
	@%p8 bra 	$L__BB2_13;
	and.b32  	%r14, %r24, 3;
	setp.lt.u32 	%p9, %r11, 4;
	@%p9 bra 	$L__BB2_10;
	mad.lo.s32 	%r102, %r121, %r23, %r1;
	mul.wide.s32 	%rd83, %r102, 4;
	add.s64 	%rd84, %rd3, %rd83;
	ld.global.u32 	%r103, [%rd84];
	add.s64 	%rd85, %rd2, %rd83;
	ld.global.u32 	%r104, [%rd85];
	add.s32 	%r105, %r104, %r103;
	add.s64 	%rd86, %rd1, %rd83;
	st.global.u32 	[%rd86], %r105;
	mul.wide.s32 	%rd87, %r23, 4;
	add.s64 	%rd88, %rd84, %rd87;
	ld.global.u32 	%r106, [%rd88];
	add.s64 	%rd89, %rd85, %rd87;
	ld.global.u32 	%r107, [%rd89];
	add.s32 	%r108, %r107, %r106;
	add.s64 	%rd90, %rd86, %rd87;
	st.global.u32 	[%rd90], %r108;
	add.s64 	%rd91, %rd88, %rd87;
	ld.global.u32 	%r109, [%rd91];
	add.s64 	%rd92, %rd89, %rd87;
	ld.global.u32 	%r110, [%rd92];
	add.s32 	%r111, %r110, %r109;
	add.s64 	%rd93, %rd90, %rd87;
	st.global.u32 	[%rd93], %r111;
	add.s64 	%rd94, %rd91, %rd87;
	ld.global.u32 	%r112, [%rd94];
	add.s64 	%rd95, %rd92, %rd87;
	ld.global.u32 	%r113, [%rd95];
	add.s32 	%r114, %r113, %r112;
	add.s64 	%rd96, %rd93, %rd87;
	st.global.u32 	[%rd96], %r114;
	add.s32 	%r121, %r121, 4;
$L__BB2_10:
	setp.eq.s32 	%p10, %r14, 0;
	@%p10 bra 	$L__BB2_13;
	mad.lo.s32 	%r124, %r121, %r23, %r1;
	neg.s32 	%r123, %r14;
$L__BB2_12:
	.pragma "nounroll";
	mul.wide.s32 	%rd97, %r124, 4;
	add.s64 	%rd98, %rd3, %rd97;
	ld.global.u32 	%r115, [%rd98];
	add.s64 	%rd99, %rd2, %rd97;
	ld.global.u32 	%r116, [%rd99];
	add.s32 	%r117, %r116, %r115;
	add.s64 	%rd100, %rd1, %rd97;
	st.global.u32 	[%rd100], %r117;
	add.s32 	%r124, %r124, %r23;
	add.s32 	%r123, %r123, 1;
	setp.ne.s32 	%p11, %r123, 0;
	@%p11 bra 	$L__BB2_12;
$L__BB2_13:
	ret;

}
	// .globl	_Z7add2D1DPiS_S_ii
.visible .entry _Z7add2D1DPiS_S_ii(
	.param .u64 .ptr .align 1 _Z7add2D1DPiS_S_ii_param_0,
	.param .u64 .ptr .align 1 _Z7add2D1DPiS_S_ii_param_1,
	.param .u64 .ptr .align 1 _Z7add2D1DPiS_S_ii_param_2,
	.param .u32 _Z7add2D1DPiS_S_ii_param_3,
	.param .u32 _Z7add2D1DPiS_S_ii_param_4
)
{
	.reg .pred 	%p<4>;
	.reg .b32 	%r<12>;
	.reg .b64 	%rd<11>;

	ld.param.u64 	%rd1, [_Z7add2D1DPiS_S_ii_param_0];
	ld.param.u64 	%rd2, [_Z7add2D1DPiS_S_ii_param_1];
	ld.param.u64 	%rd3, [_Z7add2D1DPiS_S_ii_param_2];
	ld.param.u32 	%r2, [_Z7add2D1DPiS_S_ii_param_3];
	ld.param.u32 	%r3, [_Z7add2D1DPiS_S_ii_param_4];
	mov.u32 	%r4, %tid.x;
	mov.u32 	%r5, %ctaid.x;
	mov.u32 	%r6, %ntid.x;
	mad.lo.s32 	%r7, %r5, %r6, %r4;
	mov.u32 	%r8, %ctaid.y;
	mad.lo.s32 	%r1, %r2, %r8, %r7;
	setp.ge.u32 	%p1, %r7, %r2;
	setp.ge.u32 	%p2, %r8, %r3;
	or.pred  	%p3, %p1, %p2;
	@%p3 bra 	$L__BB3_2;
	cvta.to.global.u64 	%rd4, %rd1;
	cvta.to.global.u64 	%rd5, %rd2;
	cvta.to.global.u64 	%rd6, %rd3;
	mul.wide.u32 	%rd7, %r1, 4;
	add.s64 	%rd8, %rd4, %rd7;
	ld.global.u32 	%r9, [%rd8];
	add.s64 	%rd9, %rd5, %rd7;
	ld.global.u32 	%r10, [%rd9];
	add.s32 	%r11, %r10, %r9;
	add.s64 	%rd10, %rd6, %rd7;
	st.global.u32 	[%rd10], %r11;
$L__BB3_2:
	ret;

}


// ===== COMPILED SASS (sm_100) =====

	.target	sm_100

	.elftype	@"ET_EXEC"


//--------------------- .note.nv.tkinfo           --------------------------
	.section	.note.nv.tkinfo,"",@"SHT_NOTE"
	.sectionflags	@"SHF_NOTE_NV_TKINFO"
	.tkinfo
        /*0018*/ 	.word	0x00000002
        /*0030*/ 	.string	""
        /*0030*/ 	.string	"ptxas"
        /*0030*/ 	.string	"Cuda compilation tools, release 13.0, V13.0.88"
        /*0030*/ 	.string	"Build cuda_13.0.r13.0/compiler.36424714_0"
        /*0030*/ 	.string	"-arch sm_100 -m 64 "



//--------------------- .note.nv.cuinfo           --------------------------
	.section	.note.nv.cuinfo,"",@"SHT_NOTE"
	.sectionflags	@"SHF_NOTE_NV_CUINFO"
        /*0018*/ 	.short	0x0002
        /*001a*/ 	.short	0x0064
        /*001c*/ 	.short	0x0082
	.zero		2


//--------------------- .nv.info                  --------------------------
	.section	.nv.info,"",@"SHT_CUDA_INFO"
	.align	4


	//----- nvinfo : EIATTR_REGCOUNT
	.align		4
        /*0000*/ 	.byte	0x04, 0x2f
        /*0002*/ 	.short	(.L_1 - .L_0)
	.align		4
.L_0:
        /*0004*/ 	.word	index@(_Z5add1DPiS_S_ii)
        /*0008*/ 	.word	0x0000000c


	//----- nvinfo : EIATTR_FRAME_SIZE
	.align		4
.L_1:
        /*000c*/ 	.byte	0x04, 0x11
        /*000e*/ 	.short	(.L_3 - .L_2)
	.align		4
.L_2:
        /*0010*/ 	.word	index@(_Z5add1DPiS_S_ii)
        /*0014*/ 	.word	0x00000000


	//----- nvinfo : EIATTR_REGCOUNT
	.align		4
.L_3:
        /*0018*/ 	.byte	0x04, 0x2f
        /*001a*/ 	.short	(.L_5 - .L_4)
	.align		4
.L_4:
        /*001c*/ 	.word	index@(_Z5add2DPiS_S_ii)
        /*0020*/ 	.word	0x0000000c


	//----- nvinfo : EIATTR_FRAME_SIZE
	.align		4
.L_5:
        /*0024*/ 	.byte	0x04, 0x11
        /*0026*/ 	.short	(.L_7 - .L_6)
	.align		4
.L_6:
        /*0028*/ 	.word	index@(_Z5add2DPiS_S_ii)
        /*002c*/ 	.word	0x00000000


	//----- nvinfo : EIATTR_REGCOUNT
	.align		4
.L_7:
        /*0030*/ 	.byte	0x04, 0x2f
        /*0032*/ 	.short	(.L_9 - .L_8)
	.align		4
.L_8:
        /*0034*/ 	.word	index@(_Z7add1D1DPiS_S_ii)
        /*0038*/ 	.word	0x0000001e


	//----- nvinfo : EIATTR_FRAME_SIZE
	.align		4
.L_9:
        /*003c*/ 	.byte	0x04, 0x11
        /*003e*/ 	.short	(.L_11 - .L_10)
	.align		4
.L_10:
        /*0040*/ 	.word	index@(_Z7add1D1DPiS_S_ii)
        /*0044*/ 	.word	0x00000000


	//----- nvinfo : EIATTR_REGCOUNT
	.align		4
.L_11:
        /*0048*/ 	.byte	0x04, 0x2f
        /*004a*/ 	.short	(.L_13 - .L_12)
	.align		4
.L_12:
        /*004c*/ 	.word	index@(_Z7add2D1DPiS_S_ii)
        /*0050*/ 	.word	0x0000000c


	//----- nvinfo : EIATTR_FRAME_SIZE
	.align		4
.L_13:
        /*0054*/ 	.byte	0x04, 0x11
        /*0056*/ 	.short	(.L_15 - .L_14)
	.align		4
.L_14:
        /*0058*/ 	.word	index@(_Z7add2D1DPiS_S_ii)
        /*005c*/ 	.word	0x00000000


	//----- nvinfo : EIATTR_MIN_STACK_SIZE
	.align		4
.L_15:
        /*0060*/ 	.byte	0x04, 0x12
        /*0062*/ 	.short	(.L_17 - .L_16)
	.align		4
.L_16:
        /*0064*/ 	.word	index@(_Z7add2D1DPiS_S_ii)
        /*0068*/ 	.word	0x00000000


	//----- nvinfo : EIATTR_MIN_STACK_SIZE
	.align		4
.L_17:
        /*006c*/ 	.byte	0x04, 0x12
        /*006e*/ 	.short	(.L_19 - .L_18)
	.align		4
.L_18:
        /*0070*/ 	.word	index@(_Z7add1D1DPiS_S_ii)
        /*0074*/ 	.word	0x00000000


	//----- nvinfo : EIATTR_MIN_STACK_SIZE
	.align		4
.L_19:
        /*0078*/ 	.byte	0x04, 0x12
        /*007a*/ 	.short	(.L_21 - .L_20)
	.align		4
.L_20:
        /*007c*/ 	.word	index@(_Z5add2DPiS_S_ii)
        /*0080*/ 	.word	0x00000000


	//----- nvinfo : EIATTR_MIN_STACK_SIZE
	.align		4
.L_21:
        /*0084*/ 	.byte	0x04, 0x12
        /*0086*/ 	.short	(.L_23 - .L_22)
	.align		4
.L_22:
        /*0088*/ 	.word	index@(_Z5add1DPiS_S_ii)
        /*008c*/ 	.word	0x00000000
.L_23:


//--------------------- .nv.compat                --------------------------
	.section	.nv.compat,"",@"SHT_CUDA_COMPAT_INFO"
	.align	4
        /*0000*/ 	.byte	0x02, 0x09, 0x00, 0x00, 0x02, 0x02, 0x01, 0x00, 0x02, 0x05, 0x05, 0x00, 0x03, 0x07, 0x01, 0x01
        /*0010*/ 	.byte	0x02, 0x03, 0x00, 0x00, 0x02, 0x06, 0x01, 0x00, 0x04, 0x0b, 0x08, 0x00, 0x09, 0x00, 0x00, 0x00
        /*0020*/ 	.byte	0x00, 0x00, 0x00, 0x00


//--------------------- .nv.info._Z7add2D1DPiS_S_ii --------------------------
	.section	.nv.info._Z7add2D1DPiS_S_ii,"",@"SHT_CUDA_INFO"
	.sectionflags	@""
	.align	4


	//----- nvinfo : EIATTR_CUDA_API_VERSION
	.align		4
        /*0000*/ 	.byte	0x04, 0x37
        /*0002*/ 	.short	(.L_25 - .L_24)
.L_24:
        /*0004*/ 	.word	0x00000082


	//----- nvinfo : EIATTR_KPARAM_INFO
	.align		4
.L_25:
        /*0008*/ 	.byte	0x04, 0x17
        /*000a*/ 	.short	(.L_27 - .L_26)
.L_26:
        /*000c*/ 	.word	0x00000000
        /*0010*/ 	.short	0x0004
        /*0012*/ 	.short	0x001c
        /*0014*/ 	.byte	0x00, 0xf0, 0x11, 0x00


	//----- nvinfo : EIATTR_KPARAM_INFO
	.align		4
.L_27:
        /*0018*/ 	.byte	0x04, 0x17
        /*001a*/ 	.short	(.L_29 - .L_28)
.L_28:
        /*001c*/ 	.word	0x00000000
        /*0020*/ 	.short	0x0003
        /*0022*/ 	.short	0x0018
        /*0024*/ 	.byte	0x00, 0xf0, 0x11, 0x00


	//----- nvinfo : EIATTR_KPARAM_INFO
	.align		4
.L_29:
        /*0028*/ 	.byte	0x04, 0x17
        /*002a*/ 	.short	(.L_31 - .L_30)
.L_30:
        /*002c*/ 	.word	0x00000000
        /*0030*/ 	.short	0x0002
        /*0032*/ 	.short	0x0010
        /*0034*/ 	.byte	0x00, 0xf5, 0x21, 0x00


	//----- nvinfo : EIATTR_KPARAM_INFO
	.align		4
.L_31:
        /*0038*/ 	.byte	0x04, 0x17
        /*003a*/ 	.short	(.L_33 - .L_32)
.L_32:
        /*003c*/ 	.word	0x00000000
        /*0040*/ 	.short	0x0001
        /*0042*/ 	.short	0x0008
        /*0044*/ 	.byte	0x00, 0xf5, 0x21, 0x00


	//----- nvinfo : EIATTR_KPARAM_INFO
	.align		4
.L_33:
        /*0048*/ 	.byte	0x04, 0x17
        /*004a*/ 	.short	(.L_35 - .L_34)
.L_34:
        /*004c*/ 	.word	0x00000000
        /*0050*/ 	.short	0x0000
        /*0052*/ 	.short	0x0000
        /*0054*/ 	.byte	0x00, 0xf5, 0x21, 0x00


	//----- nvinfo : EIATTR_SPARSE_MMA_MASK
	.align		4
.L_35:
        /*0058*/ 	.byte	0x03, 0x50
        /*005a*/ 	.short	0x0000


	//----- nvinfo : EIATTR_MAXREG_COUNT
	.align		4
        /*005c*/ 	.byte	0x03, 0x1b
        /*005e*/ 	.short	0x00ff


	//----- nvinfo : EIATTR_MERCURY_ISA_VERSION
	.align		4
        /*0060*/ 	.byte	0x03, 0x5f
        /*0062*/ 	.short	0x0101


	//----- nvinfo : EIATTR_VRC_CTA_INIT_COUNT
	.align		4
        /*0064*/ 	.byte	0x02, 0x4a
	.zero		1
	.zero		1


	//----- nvinfo : EIATTR_EXIT_INSTR_OFFSETS
	.align		4
        /*0068*/ 	.byte	0x04, 0x1c
        /*006a*/ 	.short	(.L_37 - .L_36)


	//   ....[0]....
.L_36:
        /*006c*/ 	.word	0x000000a0


	//   ....[1]....
        /*0070*/ 	.word	0x00000160


	//----- nvinfo : EIATTR_CBANK_PARAM_SIZE
	.align		4
.L_37:
        /*0074*/ 	.byte	0x03, 0x19
        /*0076*/ 	.short	0x0020


	//----- nvinfo : EIATTR_PARAM_CBANK
	.align		4
        /*0078*/ 	.byte	0x04, 0x0a
        /*007a*/ 	.short	(.L_39 - .L_38)
	.align		4
.L_38:
        /*007c*/ 	.word	index@(.nv.constant0._Z7add2D1DPiS_S_ii)
        /*0080*/ 	.short	0x0380
        /*0082*/ 	.short	0x0020


	//----- nvinfo : EIATTR_SW_WAR
	.align		4
.L_39:
        /*0084*/ 	.byte	0x04, 0x36
        /*0086*/ 	.short	(.L_41 - .L_40)
.L_40:
        /*0088*/ 	.word	0x00000008
.L_41:


//--------------------- .nv.info._Z7add1D1DPiS_S_ii --------------------------
	.section	.nv.info._Z7add1D1DPiS_S_ii,"",@"SHT_CUDA_INFO"
	.sectionflags	@""
	.align	4


	//----- nvinfo : EIATTR_CUDA_API_VERSION
	.align		4
        /*0000*/ 	.byte	0x04, 0x37
        /*0002*/ 	.short	(.L_43 - .L_42)
.L_42:
        /*0004*/ 	.word	0x00000082


	//----- nvinfo : EIATTR_KPARAM_INFO
	.align		4
.L_43:
        /*0008*/ 	.byte	0x04, 0x17
        /*000a*/ 	.short	(.L_45 - .L_44)
.L_44:
        /*000c*/ 	.word	0x00000000
        /*0010*/ 	.short	0x0004
        /*0012*/ 	.short	0x001c
        /*0014*/ 	.byte	0x00, 0xf0, 0x11, 0x00


	//----- nvinfo : EIATTR_KPARAM_INFO
	.align		4
.L_45:
        /*0018*/ 	.byte	0x04, 0x17
        /*001a*/ 	.short	(.L_47 - .L_46)
.L_46:
        /*001c*/ 	.word	0x00000000
        /*0020*/ 	.short	0x0003
        /*0022*/ 	.short	0x0018
        /*0024*/ 	.byte	0x00, 0xf0, 0x11, 0x00


	//----- nvinfo : EIATTR_KPARAM_INFO
	.align		4
.L_47:
        /*0028*/ 	.byte	0x04, 0x17
        /*002a*/ 	.short	(.L_49 - .L_48)
.L_48:
        /*002c*/ 	.word	0x00000000
        /*0030*/ 	.short	0x0002
        /*0032*/ 	.short	0x0010
        /*0034*/ 	.byte	0x00, 0xf5, 0x21, 0x00


	//----- nvinfo : EIATTR_KPARAM_INFO
	.align		4
.L_49:
        /*0038*/ 	.byte	0x04, 0x17
        /*003a*/ 	.short	(.L_51 - .L_50)
.L_50:
        /*003c*/ 	.word	0x00000000
        /*0040*/ 	.short	0x0001
        /*0042*/ 	.short	0x0008
        /*0044*/ 	.byte	0x00, 0xf5, 0x21, 0x00


	//----- nvinfo : EIATTR_KPARAM_INFO
	.align		4
.L_51:
        /*0048*/ 	.byte	0x04, 0x17
        /*004a*/ 	.short	(.L_53 - .L_52)
.L_52:
        /*004c*/ 	.word	0x00000000
        /*0050*/ 	.short	0x0000
        /*0052*/ 	.short	0x0000
        /*0054*/ 	.byte	0x00, 0xf5, 0x21, 0x00


	//----- nvinfo : EIATTR_SPARSE_MMA_MASK
	.align		4
.L_53:
        /*0058*/ 	.byte	0x03, 0x50
        /*005a*/ 	.short	0x0000


	//----- nvinfo : EIATTR_MAXREG_COUNT
	.align		4
        /*005c*/ 	.byte	0x03, 0x1b
        /*005e*/ 	.short	0x00ff


	//----- nvinfo : EIATTR_MERCURY_ISA_VERSION
	.align		4
        /*0060*/ 	.byte	0x03, 0x5f
        /*0062*/ 	.short	0x0101


	//----- nvinfo : EIATTR_VRC_CTA_INIT_COUNT
	.align		4
        /*0064*/ 	.byte	0x02, 0x4a
	.zero		1
	.zero		1


	//----- nvinfo : EIATTR_EXIT_INSTR_OFFSETS
	.align		4
        /*0068*/ 	.byte	0x04, 0x1c
        /*006a*/ 	.short	(.L_55 - .L_54)


	//   ....[0]....
.L_54:
        /*006c*/ 	.word	0x00000080


	//   ....[1]....
        /*0070*/ 	.word	0x00000890


	//   ....[2]....
        /*0074*/ 	.word	0x00000cb0


	//   ....[3]....
        /*0078*/ 	.word	0x00000f10


	//   ....[4]....
        /*007c*/ 	.word	0x00001020


	//----- nvinfo : EIATTR_CBANK_PARAM_SIZE
	.align		4
.L_55:
        /*0080*/ 	.byte	0x03, 0x19
        /*0082*/ 	.short	0x0020


	//----- nvinfo : EIATTR_PARAM_CBANK
	.align		4
        /*0084*/ 	.byte	0x04, 0x0a
        /*0086*/ 	.short	(.L_57 - .L_56)
	.align		4
.L_56:
        /*0088*/ 	.word	index@(.nv.constant0._Z7add1D1DPiS_S_ii)
        /*008c*/ 	.short	0x0380
        /*008e*/ 	.short	0x0020


	//----- nvinfo : EIATTR_SW_WAR
	.align		4
.L_57:
        /*0090*/ 	.byte	0x04, 0x36
        /*0092*/ 	.short	(.L_59 - .L_58)
.L_58:
        /*0094*/ 	.word	0x00000008
.L_59:


//--------------------- .nv.info._Z5add2DPiS_S_ii --------------------------
	.section	.nv.info._Z5add2DPiS_S_ii,"",@"SHT_CUDA_INFO"
	.sectionflags	@""
	.align	4


	//----- nvinfo : EIATTR_CUDA_API_VERSION
	.align		4
        /*0000*/ 	.byte	0x04, 0x37
        /*0002*/ 	.short	(.L_61 - .L_60)
.L_60:
        /*0004*/ 	.word	0x00000082


	//----- nvinfo : EIATTR_KPARAM_INFO
	.align		4
.L_61:
        /*0008*/ 	.byte	0x04, 0x17
        /*000a*/ 	.short	(.L_63 - .L_62)
.L_62:
        /*000c*/ 	.word	0x00000000
        /*0010*/ 	.short	0x0004
        /*0012*/ 	.short	0x001c
        /*0014*/ 	.byte	0x00, 0xf0, 0x11, 0x00


	//----- nvinfo : EIATTR_KPARAM_INFO
	.align		4
.L_63:
        /*0018*/ 	.byte	0x04, 0x17
        /*001a*/ 	.short	(.L_65 - .L_64)
.L_64:
        /*001c*/ 	.word	0x00000000
        /*0020*/ 	.short	0x0003
        /*0022*/ 	.short	0x0018
        /*0024*/ 	.byte	0x00, 0xf0, 0x11, 0x00


	//----- nvinfo : EIATTR_KPARAM_INFO
	.align		4
.L_65:
        /*0028*/ 	.byte	0x04, 0x17
        /*002a*/ 	.short	(.L_67 - .L_66)
.L_66:
        /*002c*/ 	.word	0x00000000
        /*0030*/ 	.short	0x0002
        /*0032*/ 	.short	0x0010
        /*0034*/ 	.byte	0x00, 0xf5, 0x21, 0x00


	//----- nvinfo : EIATTR_KPARAM_INFO
	.align		4
.L_67:
        /*0038*/ 	.byte	0x04, 0x17
        /*003a*/ 	.short	(.L_69 - .L_68)
.L_68:
        /*003c*/ 	.word	0x00000000
        /*0040*/ 	.short	0x0001
        /*0042*/ 	.short	0x0008
        /*0044*/ 	.byte	0x00, 0xf5, 0x21, 0x00


	//----- nvinfo : EIATTR_KPARAM_INFO
	.align		4
.L_69:
        /*0048*/ 	.byte	0x04, 0x17
        /*004a*/ 	.short	(.L_71 - .L_70)
.L_70:
        /*004c*/ 	.word	0x00000000
        /*0050*/ 	.short	0x0000
        /*0052*/ 	.short	0x0000
        /*0054*/ 	.byte	0x00, 0xf5, 0x21, 0x00


	//----- nvinfo : EIATTR_SPARSE_MMA_MASK
	.align		4
.L_71:
        /*0058*/ 	.byte	0x03, 0x50
        /*005a*/ 	.short	0x0000


	//----- nvinfo : EIATTR_MAXREG_COUNT
	.align		4
        /*005c*/ 	.byte	0x03, 0x1b
        /*005e*/ 	.short	0x00ff


	//----- nvinfo : EIATTR_MERCURY_ISA_VERSION
	.align		4
        /*0060*/ 	.byte	0x03, 0x5f
        /*0062*/ 	.short	0x0101


	//----- nvinfo : EIATTR_VRC_CTA_INIT_COUNT
	.align		4
        /*0064*/ 	.byte	0x02, 0x4a
	.zero		1
	.zero		1


	//----- nvinfo : EIATTR_EXIT_INSTR_OFFSETS
	.align		4
        /*0068*/ 	.byte	0x04, 0x1c
        /*006a*/ 	.short	(.L_73 - .L_72)


	//   ....[0]....
.L_72:
        /*006c*/ 	.word	0x000000d0


	//   ....[1]....
        /*0070*/ 	.word	0x00000190


	//----- nvinfo : EIATTR_CBANK_PARAM_SIZE
	.align		4
.L_73:
        /*0074*/ 	.byte	0x03, 0x19
        /*0076*/ 	.short	0x0020


	//----- nvinfo : EIATTR_PARAM_CBANK
	.align		4
        /*0078*/ 	.byte	0x04, 0x0a
        /*007a*/ 	.short	(.L_75 - .L_74)
	.align		4
.L_74:
        /*007c*/ 	.word	index@(.nv.constant0._Z5add2DPiS_S_ii)
        /*0080*/ 	.short	0x0380
        /*0082*/ 	.short	0x0020


	//----- nvinfo : EIATTR_SW_WAR
	.align		4
.L_75:
        /*0084*/ 	.byte	0x04, 0x36
        /*0086*/ 	.short	(.L_77 - .L_76)
.L_76:
        /*0088*/ 	.word	0x00000008
.L_77:


//--------------------- .nv.info._Z5add1DPiS_S_ii --------------------------
	.section	.nv.info._Z5add1DPiS_S_ii,"",@"SHT_CUDA_INFO"
	.sectionflags	@""
	.align	4


	//----- nvinfo : EIATTR_CUDA_API_VERSION
	.align		4
        /*0000*/ 	.byte	0x04, 0x37
        /*0002*/ 	.short	(.L_79 - .L_78)
.L_78:
        /*0004*/ 	.word	0x00000082


	//----- nvinfo : EIATTR_KPARAM_INFO
	.align		4
.L_79:
        /*0008*/ 	.byte	0x04, 0x17
        /*000a*/ 	.short	(.L_81 - .L_80)
.L_80:
        /*000c*/ 	.word	0x00000000
        /*0010*/ 	.short	0x0004
        /*0012*/ 	.short	0x001c
        /*0014*/ 	.byte	0x00, 0xf0, 0x11, 0x00


	//----- nvinfo : EIATTR_KPARAM_INFO
	.align		4
.L_81:
        /*0018*/ 	.byte	0x04, 0x17
        /*001a*/ 	.short	(.L_83 - .L_82)
.L_82:
        /*001c*/ 	.word	0x00000000
        /*0020*/ 	.short	0x0003
        /*0022*/ 	.short	0x0018
        /*0024*/ 	.byte	0x00, 0xf0, 0x11, 0x00


	//----- nvinfo : EIATTR_KPARAM_INFO
	.align		4
.L_83:
        /*0028*/ 	.byte	0x04, 0x17
        /*002a*/ 	.short	(.L_85 - .L_84)
.L_84:
        /*002c*/ 	.word	0x00000000
        /*0030*/ 	.short	0x0002
        /*0032*/ 	.short	0x0010
        /*0034*/ 	.byte	0x00, 0xf5, 0x21, 0x00


	//----- nvinfo : EIATTR_KPARAM_INFO
	.align		4
.L_85:
        /*0038*/ 	.byte	0x04, 0x17
        /*003a*/ 	.short	(.L_87 - .L_86)
.L_86:
        /*003c*/ 	.word	0x00000000
        /*0040*/ 	.short	0x0001
        /*0042*/ 	.short	0x0008
        /*0044*/ 	.byte	0x00, 0xf5, 0x21, 0x00


	//----- nvinfo : EIATTR_KPARAM_INFO
	.align		4
.L_87:
        /*0048*/ 	.byte	0x04, 0x17
        /*004a*/ 	.short	(.L_89 - .L_88)
.L_88:
        /*004c*/ 	.word	0x00000000
        /*0050*/ 	.short	0x0000
        /*0052*/ 	.short	0x0000
        /*0054*/ 	.byte	0x00, 0xf5, 0x21, 0x00


	//----- nvinfo : EIATTR_SPARSE_MMA_MASK
	.align		4
.L_89:
        /*0058*/ 	.byte	0x03, 0x50
        /*005a*/ 	.short	0x0000


	//----- nvinfo : EIATTR_MAXREG_COUNT
	.align		4
        /*005c*/ 	.byte	0x03, 0x1b
        /*005e*/ 	.short	0x00ff


	//----- nvinfo : EIATTR_MERCURY_ISA_VERSION
	.align		4
        /*0060*/ 	.byte	0x03, 0x5f
        /*0062*/ 	.short	0x0101


	//----- nvinfo : EIATTR_VRC_CTA_INIT_COUNT
	.align		4
        /*0064*/ 	.byte	0x02, 0x4a
	.zero		1
	.zero		1


	//----- nvinfo : EIATTR_EXIT_INSTR_OFFSETS
	.align		4
        /*0068*/ 	.byte	0x04, 0x1c
        /*006a*/ 	.short	(.L_91 - .L_90)


	//   ....[0]....
.L_90:
        /*006c*/ 	.word	0x00000160


	//----- nvinfo : EIATTR_CBANK_PARAM_SIZE
	.align		4
.L_91:
        /*0070*/ 	.byte	0x03, 0x19
        /*0072*/ 	.short	0x0020


	//----- nvinfo : EIATTR_PARAM_CBANK
	.align		4
        /*0074*/ 	.byte	0x04, 0x0a
        /*0076*/ 	.short	(.L_93 - .L_92)
	.align		4
.L_92:
        /*0078*/ 	.word	index@(.nv.constant0._Z5add1DPiS_S_ii)
        /*007c*/ 	.short	0x0380
        /*007e*/ 	.short	0x0020


	//----- nvinfo : EIATTR_SW_WAR
	.align		4
.L_93:
        /*0080*/ 	.byte	0x04, 0x36
        /*0082*/ 	.short	(.L_95 - .L_94)
.L_94:
        /*0084*/ 	.word	0x00000008
.L_95:


//--------------------- .nv.callgraph             --------------------------
	.section	.nv.callgraph,"",@"SHT_CUDA_CALLGRAPH"
	.align	4
	.sectionentsize	8
	.align		4
        /*0000*/ 	.word	0x00000000
	.align		4
        /*0004*/ 	.word	0xffffffff
	.align		4
        /*0008*/ 	.word	0x00000000
	.align		4
        /*000c*/ 	.word	0xfffffffe
	.align		4
        /*0010*/ 	.word	0x00000000
	.align		4
        /*0014*/ 	.word	0xfffffffd
	.align		4
        /*0018*/ 	.word	0x00000000
	.align		4
        /*001c*/ 	.word	0xfffffffc


//--------------------- .text._Z7add2D1DPiS_S_ii  --------------------------
	.section	.text._Z7add2D1DPiS_S_ii,"ax",@progbits
	.align	128
        .global         _Z7add2D1DPiS_S_ii
        .type           _Z7add2D1DPiS_S_ii,@function
        .size           _Z7add2D1DPiS_S_ii,(.L_x_9 - _Z7add2D1DPiS_S_ii)
        .other          _Z7add2D1DPiS_S_ii,@"STO_CUDA_ENTRY STV_DEFAULT"
_Z7add2D1DPiS_S_ii:
.text._Z7add2D1DPiS_S_ii:
[----:B------:R-:W-:Y:S01]  /*0000*/  LDC R1, c[0x0][0x37c] ;  /* 0x0000df00ff017b82 */ /* 0x000fe20000000800 */
[----:B------:R-:W0:Y:S07]  /*0010*/  S2R R3, SR_TID.X ;  /* 0x0000000000037919 */ /* 0x000e2e0000002100 */
[----:B------:R-:W0:Y:S08]  /*0020*/  S2UR UR4, SR_CTAID.X ;  /* 0x00000000000479c3 */ /* 0x000e300000002500 */
[----:B------:R-:W0:Y:S08]  /*0030*/  LDC R0, c[0x0][0x360] ;  /* 0x0000d800ff007b82 */ /* 0x000e300000000800 */
[----:B------:R-:W1:Y:S08]  /*0040*/  S2UR UR5, SR_CTAID.Y ;  /* 0x00000000000579c3 */ /* 0x000e700000002600 */
[----:B------:R-:W1:Y:S01]  /*0050*/  LDC.64 R4, c[0x0][0x398] ;  /* 0x0000e600ff047b82 */ /* 0x000e620000000a00 */
[----:B0-----:R-:W-:Y:S01]  /*0060*/  IMAD R3, R0, UR4, R3 ;  /* 0x0000000400037c24 */ /* 0x001fe2000f8e0203 */
[----:B-1----:R-:W-:-:S03]  /*0070*/  ISETP.LE.U32.AND P0, PT, R5, UR5, PT ;  /* 0x0000000505007c0c */ /* 0x002fc6000bf03070 */
[----:B------:R-:W-:Y:S01]  /*0080*/  IMAD R9, R4, UR5, R3 ;  /* 0x0000000504097c24 */ /* 0x000fe2000f8e0203 */
[----:B------:R-:W-:-:S13]  /*0090*/  ISETP.GE.U32.OR P0, PT, R3, R4, P0 ;  /* 0x000000040300720c */ /* 0x000fda0000706470 */
[----:B------:R-:W-:Y:S05]  /*00a0*/  @P0 EXIT ;  /* 0x000000000000094d */ /* 0x000fea0003800000 */
[----:B------:R-:W0:Y:S01]  /*00b0*/  LDC.64 R2, c[0x0][0x380] ;  /* 0x0000e000ff027b82 */ /* 0x000e220000000a00 */
[----:B------:R-:W1:Y:S07]  /*00c0*/  LDCU.64 UR4, c[0x0][0x358] ;  /* 0x00006b00ff0477ac */ /* 0x000e6e0008000a00 */
[----:B------:R-:W2:Y:S08]  /*00d0*/  LDC.64 R4, c[0x0][0x388] ;  /* 0x0000e200ff047b82 */ /* 0x000eb00000000a00 */
[----:B------:R-:W3:Y:S01]  /*00e0*/  LDC.64 R6, c[0x0][0x390] ;  /* 0x0000e400ff067b82 */ /* 0x000ee20000000a00 */
[----:B0-----:R-:W-:-:S06]  /*00f0*/  IMAD.WIDE.U32 R2, R9, 0x4, R2 ;  /* 0x0000000409027825 */ /* 0x001fcc00078e0002 */
[----:B-1----:R-:W4:Y:S01]  /*0100*/  LDG.E R2, desc[UR4][R2.64] ;  /* 0x0000000402027981 */ /* 0x002f22000c1e1900 */
[----:B--2---:R-:W-:-:S06]  /*0110*/  IMAD.WIDE.U32 R4, R9, 0x4, R4 ;  /* 0x0000000409047825 */ /* 0x004fcc00078e0004 */
[----:B------:R-:W4:Y:S01]  /*0120*/  LDG.E R5, desc[UR4][R4.64] ;  /* 0x0000000404057981 */ /* 0x000f22000c1e1900 */
[----:B---3--:R-:W-:Y:S01]  /*0130*/  IMAD.WIDE.U32 R6, R9, 0x4, R6 ;  /* 0x0000000409067825 */ /* 0x008fe200078e0006 */
[----:B----4-:R-:W-:-:S05]  /*0140*/  IADD3 R9, PT, PT, R2, R5, RZ ;  /* 0x0000000502097210 */ /* 0x010fca0007ffe0ff */
[----:B------:R-:W-:Y:S01]  /*0150*/  STG.E desc[UR4][R6.64], R9 ;  /* 0x0000000906007986 */ /* 0x000fe2000c101904 */
[----:B------:R-:W-:Y:S05]  /*0160*/  EXIT ;  /* 0x000000000000794d */ /* 0x000fea0003800000 */
.L_x_0:
[----:B------:R-:W-:-:S00]  /*0170*/  BRA `(.L_x_0) ;  /* 0xfffffffc00fc7947 */ /* 0x000fc0000383ffff */
[----:B------:R-:W-:-:S00]  /*0180*/  NOP ;  /* 0x0000000000007918 */ /* 0x000fc00000000000 */
[----:B------:R-:W-:-:S00]  /*0190*/  NOP ;  /* 0x0000000000007918 */ /* 0x000fc00000000000 */
[----:B------:R-:W-:-:S00]  /*01a0*/  NOP ;  /* 0x0000000000007918 */ /* 0x000fc00000000000 */
[----:B------:R-:W-:-:S00]  /*01b0*/  NOP ;  /* 0x0000000000007918 */ /* 0x000fc00000000000 */
[----:B------:R-:W-:-:S00]  /*01c0*/  NOP ;  /* 0x0000000000007918 */ /* 0x000fc00000000000 */
[----:B------:R-:W-:-:S00]  /*01d0*/  NOP ;  /* 0x0000000000007918 */ /* 0x000fc00000000000 */
[----:B------:R-:W-:-:S00]  /*01e0*/  NOP ;  /* 0x0000000000007918 */ /* 0x000fc00000000000 */
[----:B------:R-:W-:-:S00]  /*01f0*/  NOP ;  /* 0x0000000000007918 */ /* 0x000fc00000000000 */
.L_x_9:


//--------------------- .text._Z7add1D1DPiS_S_ii  --------------------------
	.section	.text._Z7add1D1DPiS_S_ii,"ax",@progbits
	.align	128
        .global         _Z7add1D1DPiS_S_ii
        .type           _Z7add1D1DPiS_S_ii,@function
        .size           _Z7add1D1DPiS_S_ii,(.L_x_10 - _Z7add1D1DPiS_S_ii)
        .other          _Z7add1D1DPiS_S_ii,@"STO_CUDA_ENTRY STV_DEFAULT"
_Z7add1D1DPiS_S_ii:
.text._Z7add1D1DPiS_S_ii:
[----:B------:R-:W-:Y:S01]  /*0000*/  LDC R1, c[0x0][0x37c] ;  /* 0x0000df00ff017b82 */ /* 0x000fe20000000800 */
[----:B------:R-:W0:Y:S07]  /*0010*/  S2R R5, SR_TID.X ;  /* 0x0000000000057919 */ /* 0x000e2e0000002100 */
[----:B------:R-:W0:Y:S08]  /*0020*/  S2UR UR4, SR_CTAID.X ;  /* 0x00000000000479c3 */ /* 0x000e300000002500 */
[----:B------:R-:W0:Y:S08]  /*0030*/  LDC R0, c[0x0][0x360] ;  /* 0x0000d800ff007b82 */ /* 0x000e300000000800 */
[----:B------:R-:W1:Y:S01]  /*0040*/  LDC.64 R2, c[0x0][0x398] ;  /* 0x0000e600ff027b82 */ /* 0x000e620000000a00 */
[----:B0-----:R-:W-:Y:S01]  /*0050*/  IMAD R5, R0, UR4, R5 ;  /* 0x0000000400057c24 */ /* 0x001fe2000f8e0205 */
[----:B-1----:R-:W-:-:S04]  /*0060*/  ISETP.GE.AND P0, PT, R3, 0x1, PT ;  /* 0x000000010300780c */ /* 0x002fc80003f06270 */
[----:B------:R-:W-:-:S13]  /*0070*/  ISETP.GE.U32.OR P0, PT, R5, R2, !P0 ;  /* 0x000000020500720c */ /* 0x000fda0004706470 */
[----:B------:R-:W-:Y:S05]  /*0080*/  @P0 EXIT ;  /* 0x000000000000094d */ /* 0x000fea0003800000 */
[C---:B------:R-:W-:Y:S01]  /*0090*/  ISETP.GE.U32.AND P1, PT, R3.reuse, 0x10, PT ;  /* 0x000000100300780c */ /* 0x040fe20003f26070 */
[----:B------:R-:W0:Y:S01]  /*00a0*/  LDCU.64 UR4, c[0x0][0x358] ;  /* 0x00006b00ff0477ac */ /* 0x000e220008000a00 */
[----:B------:R-:W-:Y:S01]  /*00b0*/  LOP3.LUT R6, R3, 0xf, RZ, 0xc0, !PT ;  /* 0x0000000f03067812 */ /* 0x000fe200078ec0ff */
[----:B------:R-:W-:-:S03]  /*00c0*/  HFMA2 R0, -RZ, RZ, 0, 0 ;  /* 0x00000000ff007431 */ /* 0x000fc600000001ff */
[----:B------:R-:W-:-:S07]  /*00d0*/  ISETP.NE.AND P0, PT, R6, RZ, PT ;  /* 0x000000ff0600720c */ /* 0x000fce0003f05270 */
[----:B------:R-:W-:Y:S06]  /*00e0*/  @!P1 BRA `(.L_x_1) ;  /* 0x0000000400e89947 */ /* 0x000fec0003800000 */
[----:B------:R-:W-:Y:S02]  /*00f0*/  LOP3.LUT R0, R3, 0x7ffffff0, RZ, 0xc0, !PT ;  /* 0x7ffffff003007812 */ /* 0x000fe400078ec0ff */
[----:B------:R-:W-:Y:S02]  /*0100*/  MOV R7, R5 ;  /* 0x0000000500077202 */ /* 0x000fe40000000f00 */
[----:B------:R-:W-:-:S07]  /*0110*/  IADD3 R4, PT, PT, -R0, RZ, RZ ;  /* 0x000000ff00047210 */ /* 0x000fce0007ffe1ff */
.L_x_2:
[----:B---3--:R-:W1:Y:S08]  /*0120*/  LDC.64 R16, c[0x0][0x380] ;  /* 0x0000e000ff107b82 */ /* 0x008e700000000a00 */
[----:B------:R-:W2:Y:S08]  /*0130*/  LDC.64 R18, c[0x0][0x388] ;  /* 0x0000e200ff127b82 */ /* 0x000eb00000000a00 */
[----:B------:R-:W3:Y:S01]  /*0140*/  LDC.64 R8, c[0x0][0x390] ;  /* 0x0000e400ff087b82 */ /* 0x000ee20000000a00 */
[----:B-1----:R-:W-:-:S05]  /*0150*/  IMAD.WIDE R16, R7, 0x4, R16 ;  /* 0x0000000407107825 */ /* 0x002fca00078e0210 */
[----:B0-----:R-:W4:Y:S01]  /*0160*/  LDG.E R10, desc[UR4][R16.64] ;  /* 0x00000004100a7981 */ /* 0x001f22000c1e1900 */
[----:B--2---:R-:W-:-:S05]  /*0170*/  IMAD.WIDE R18, R7, 0x4, R18 ;  /* 0x0000000407127825 */ /* 0x004fca00078e0212 */
[----:B------:R-:W4:Y:S01]  /*0180*/  LDG.E R11, desc[UR4][R18.64] ;  /* 0x00000004120b7981 */ /* 0x000f22000c1e1900 */
[----:B------:R-:W-:-:S04]  /*0190*/  IMAD.WIDE R12, R2, 0x4, R16 ;  /* 0x00000004020c7825 */ /* 0x000fc800078e0210 */
[----:B---3--:R-:W-:Y:S01]  /*01a0*/  IMAD.WIDE R8, R7, 0x4, R8 ;  /* 0x0000000407087825 */ /* 0x008fe200078e0208 */
[----:B----4-:R-:W-:-:S03]  /*01b0*/  IADD3 R23, PT, PT, R10, R11, RZ ;  /* 0x0000000b0a177210 */ /* 0x010fc60007ffe0ff */
[C---:B------:R-:W-:Y:S02]  /*01c0*/  IMAD.WIDE R10, R2.reuse, 0x4, R18 ;  /* 0x00000004020a7825 */ /* 0x040fe400078e0212 */
[----:B------:R0:W-:Y:S04]  /*01d0*/  STG.E desc[UR4][R8.64], R23 ;  /* 0x0000001708007986 */ /* 0x0001e8000c101904 */
[----:B------:R-:W2:Y:S04]  /*01e0*/  LDG.E R20, desc[UR4][R12.64] ;  /* 0x000000040c147981 */ /* 0x000ea8000c1e1900 */
[----:B------:R-:W2:Y:S01]  /*01f0*/  LDG.E R21, desc[UR4][R10.64] ;  /* 0x000000040a157981 */ /* 0x000ea2000c1e1900 */
[----:B------:R-:W-:-:S04]  /*0200*/  IMAD.WIDE R14, R2, 0x4, R8 ;  /* 0x00000004020e7825 */ /* 0x000fc800078e0208 */
[----:B------:R-:W-:-:S04]  /*0210*/  IMAD.WIDE R18, R2, 0x4, R12 ;  /* 0x0000000402127825 */ /* 0x000fc800078e020c */
[----:B------:R-:W-:Y:S01]  /*0220*/  IMAD.WIDE R16, R2, 0x4, R10 ;  /* 0x0000000402107825 */ /* 0x000fe200078e020a */
[----:B--2---:R-:W-:-:S05]  /*0230*/  IADD3 R25, PT, PT, R20, R21, RZ ;  /* 0x0000001514197210 */ /* 0x004fca0007ffe0ff */
[----:B------:R1:W-:Y:S04]  /*0240*/  STG.E desc[UR4][R14.64], R25 ;  /* 0x000000190e007986 */ /* 0x0003e8000c101904 */
[----:B------:R-:W2:Y:S04]  /*0250*/  LDG.E R22, desc[UR4][R18.64] ;  /* 0x0000000412167981 */ /* 0x000ea8000c1e1900 */
[----:B------:R-:W2:Y:S01]  /*0260*/  LDG.E R27, desc[UR4][R16.64] ;  /* 0x00000004101b7981 */ /* 0x000ea2000c1e1900 */
[----:B------:R-:W-:-:S04]  /*0270*/  IMAD.WIDE R20, R2, 0x4, R14 ;  /* 0x0000000402147825 */ /* 0x000fc800078e020e */
[----:B------:R-:W-:-:S04]  /*0280*/  IMAD.WIDE R12, R2, 0x4, R18 ;  /* 0x00000004020c7825 */ /* 0x000fc800078e0212 */
[----:B0-----:R-:W-:Y:S01]  /*0290*/  IMAD.WIDE R8, R2, 0x4, R16 ;  /* 0x0000000402087825 */ /* 0x001fe200078e0210 */
[----:B--2---:R-:W-:-:S05]  /*02a0*/  IADD3 R27, PT, PT, R22, R27, RZ ;  /* 0x0000001b161b7210 */ /* 0x004fca0007ffe0ff */
[----:B------:R0:W-:Y:S04]  /*02b0*/  STG.E desc[UR4][R20.64], R27 ;  /* 0x0000001b14007986 */ /* 0x0001e8000c101904 */
[----:B------:R-:W2:Y:S04]  /*02c0*/  LDG.E R22, desc[UR4][R12.64] ;  /* 0x000000040c167981 */ /* 0x000ea8000c1e1900 */
[----:B------:R-:W2:Y:S01]  /*02d0*/  LDG.E R23, desc[UR4][R8.64] ;  /* 0x0000000408177981 */ /* 0x000ea2000c1e1900 */
[----:B------:R-:W-:-:S04]  /*02e0*/  IMAD.WIDE R10, R2, 0x4, R20 ;  /* 0x00000004020a7825 */ /* 0x000fc800078e0214 */
[----:B------:R-:W-:-:S04]  /*02f0*/  IMAD.WIDE R18, R2, 0x4, R12 ;  /* 0x0000000402127825 */ /* 0x000fc800078e020c */
[----:B-1----:R-:W-:Y:S01]  /*0300*/  IMAD.WIDE R14, R2, 0x4, R8 ;  /* 0x00000004020e7825 */ /* 0x002fe200078e0208 */
[----:B--2---:R-:W-:-:S05]  /*0310*/  IADD3 R23, PT, PT, R22, R23, RZ ;  /* 0x0000001716177210 */ /* 0x004fca0007ffe0ff */
        /* <DEDUP_REMOVED lines=8> */
[----:B------:R-:W3:Y:S04]  /*03a0*/  LDG.E R22, desc[UR4][R12.64] ;  /* 0x000000040c167981 */ /* 0x000ee8000c1e1900 */
[----:B0-----:R-:W3:Y:S01]  /*03b0*/  LDG.E R27, desc[UR4][R8.64] ;  /* 0x00000004081b7981 */ /* 0x001ee2000c1e1900 */
[----:B------:R-:W-:-:S04]  /*03c0*/  IMAD.WIDE R20, R2, 0x4, R16 ;  /* 0x0000000402147825 */ /* 0x000fc800078e0210 */
[----:B------:R-:W-:-:S04]  /*03d0*/  IMAD.WIDE R18, R2, 0x4, R12 ;  /* 0x0000000402127825 */ /* 0x000fc800078e020c */
[----:B-1----:R-:W-:Y:S01]  /*03e0*/  IMAD.WIDE R10, R2, 0x4, R8 ;  /* 0x00000004020a7825 */ /* 0x002fe200078e0208 */
[----:B---3--:R-:W-:-:S05]  /*03f0*/  IADD3 R27, PT, PT, R22, R27, RZ ;  /* 0x0000001b161b7210 */ /* 0x008fca0007ffe0ff */
[----:B------:R0:W-:Y:S04]  /*0400*/  STG.E desc[UR4][R20.64], R27 ;  /* 0x0000001b14007986 */ /* 0x0001e8000c101904 */
[----:B------:R-:W3:Y:S04]  /*0410*/  LDG.E R22, desc[UR4][R18.64] ;  /* 0x0000000412167981 */ /* 0x000ee8000c1e1900 */
[----:B------:R-:W3:Y:S01]  /*0420*/  LDG.E R23, desc[UR4][R10.64] ;  /* 0x000000040a177981 */ /* 0x000ee2000c1e1900 */
[----:B------:R-:W-:-:S04]  /*0430*/  IMAD.WIDE R14, R2, 0x4, R20 ;  /* 0x00000004020e7825 */ /* 0x000fc800078e0214 */
[----:B------:R-:W-:-:S04]  /*0440*/  IMAD.WIDE R12, R2, 0x4, R18 ;  /* 0x00000004020c7825 */ /* 0x000fc800078e0212 */
[----:B------:R-:W-:Y:S01]  /*0450*/  IMAD.WIDE R8, R2, 0x4, R10 ;  /* 0x0000000402087825 */ /* 0x000fe200078e020a */
[----:B---3--:R-:W-:-:S05]  /*0460*/  IADD3 R23, PT, PT, R22, R23, RZ ;  /* 0x0000001716177210 */ /* 0x008fca0007ffe0ff */
[----:B------:R1:W-:Y:S04]  /*0470*/  STG.E desc[UR4][R14.64], R23 ;  /* 0x000000170e007986 */ /* 0x0003e8000c101904 */
[----:B------:R-:W3:Y:S04]  /*0480*/  LDG.E R22, desc[UR4][R12.64] ;  /* 0x000000040c167981 */ /* 0x000ee8000c1e1900 */
[----:B--2---:R-:W3:Y:S01]  /*0490*/  LDG.E R25, desc[UR4][R8.64] ;  /* 0x0000000408197981 */ /* 0x004ee2000c1e1900 */
[----:B------:R-:W-:-:S04]  /*04a0*/  IMAD.WIDE R16, R2, 0x4, R14 ;  /* 0x0000000402107825 */ /* 0x000fc800078e020e */
[----:B------:R-:W-:-:S04]  /*04b0*/  IMAD.WIDE R18, R2, 0x4, R12 ;  /* 0x0000000402127825 */ /* 0x000fc800078e020c */
[----:B------:R-:W-:Y:S01]  /*04c0*/  IMAD.WIDE R10, R2, 0x4, R8 ;  /* 0x00000004020a7825 */ /* 0x000fe200078e0208 */
[----:B---3--:R-:W-:-:S05]  /*04d0*/  IADD3 R25, PT, PT, R22, R25, RZ ;  /* 0x0000001916197210 */ /* 0x008fca0007ffe0ff */
[----:B------:R2:W-:Y:S04]  /*04e0*/  STG.E desc[UR4][R16.64], R25 ;  /* 0x0000001910007986 */ /* 0x0005e8000c101904 */
[----:B------:R-:W3:Y:S04]  /*04f0*/  LDG.E R22, desc[UR4][R18.64] ;  /* 0x0000000412167981 */ /* 0x000ee8000c1e1900 */
[----:B0-----:R-:W3:Y:S01]  /*0500*/  LDG.E R27, desc[UR4][R10.64] ;  /* 0x000000040a1b7981 */ /* 0x001ee2000c1e1900 */
[----:B------:R-:W-:-:S04]  /*0510*/  IMAD.WIDE R20, R2, 0x4, R16 ;  /* 0x0000000402147825 */ /* 0x000fc800078e0210 */
[----:B------:R-:W-:-:S04]  /*0520*/  IMAD.WIDE R12, R2, 0x4, R18 ;  /* 0x00000004020c7825 */ /* 0x000fc800078e0212 */
[----:B------:R-:W-:Y:S01]  /*0530*/  IMAD.WIDE R8, R2, 0x4, R10 ;  /* 0x0000000402087825 */ /* 0x000fe200078e020a */
[----:B---3--:R-:W-:-:S05]  /*0540*/  IADD3 R27, PT, PT, R22, R27, RZ ;  /* 0x0000001b161b7210 */ /* 0x008fca0007ffe0ff */
[----:B------:R0:W-:Y:S04]  /*0550*/  STG.E desc[UR4][R20.64], R27 ;  /* 0x0000001b14007986 */ /* 0x0001e8000c101904 */
[----:B------:R-:W3:Y:S04]  /*0560*/  LDG.E R22, desc[UR4][R12.64] ;  /* 0x000000040c167981 */ /* 0x000ee8000c1e1900 */
[----:B-1----:R-:W3:Y:S01]  /*0570*/  LDG.E R23, desc[UR4][R8.64] ;  /* 0x0000000408177981 */ /* 0x002ee2000c1e1900 */
[----:B------:R-:W-:-:S04]  /*0580*/  IMAD.WIDE R14, R2, 0x4, R20 ;  /* 0x00000004020e7825 */ /* 0x000fc800078e0214 */
[----:B--2---:R-:W-:-:S04]  /*0590*/  IMAD.WIDE R16, R2, 0x4, R12 ;  /* 0x0000000402107825 */ /* 0x004fc800078e020c */
[----:B------:R-:W-:Y:S01]  /*05a0*/  IMAD.WIDE R10, R2, 0x4, R8 ;  /* 0x00000004020a7825 */ /* 0x000fe200078e0208 */
[----:B---3--:R-:W-:-:S05]  /*05b0*/  IADD3 R23, PT, PT, R22, R23, RZ ;  /* 0x0000001716177210 */ /* 0x008fca0007ffe0ff */
        /* <DEDUP_REMOVED lines=11> */
[----:B-1----:R-:W-:-:S04]  /*0670*/  IMAD.WIDE R14, R2, 0x4, R12 ;  /* 0x00000004020e7825 */ /* 0x002fc800078e020c */
[----:B------:R-:W-:Y:S01]  /*0680*/  IMAD.WIDE R10, R2, 0x4, R8 ;  /* 0x00000004020a7825 */ /* 0x000fe200078e0208 */
        /* <DEDUP_REMOVED lines=23> */
[----:B------:R-:W2:Y:S04]  /*0800*/  LDG.E R12, desc[UR4][R12.64] ;  /* 0x000000040c0c7981 */ /* 0x000ea8000c1e1900 */
[----:B------:R-:W2:Y:S01]  /*0810*/  LDG.E R9, desc[UR4][R8.64] ;  /* 0x0000000408097981 */ /* 0x000ea2000c1e1900 */
[----:B------:R-:W-:-:S04]  /*0820*/  IADD3 R4, PT, PT, R4, 0x10, RZ ;  /* 0x0000001004047810 */ /* 0x000fc80007ffe0ff */
[----:B------:R-:W-:Y:S01]  /*0830*/  ISETP.NE.AND P1, PT, R4, RZ, PT ;  /* 0x000000ff0400720c */ /* 0x000fe20003f25270 */
[C---:B-1----:R-:W-:Y:S01]  /*0840*/  IMAD.WIDE R16, R2.reuse, 0x4, R20 ;  /* 0x0000000402107825 */ /* 0x042fe200078e0214 */
[----:B------:R-:W-:Y:S02]  /*0850*/  LEA R7, R2, R7, 0x4 ;  /* 0x0000000702077211 */ /* 0x000fe400078e20ff */
[----:B--2---:R-:W-:-:S05]  /*0860*/  IADD3 R19, PT, PT, R12, R9, RZ ;  /* 0x000000090c137210 */ /* 0x004fca0007ffe0ff */
[----:B------:R3:W-:Y:S04]  /*0870*/  STG.E desc[UR4][R16.64], R19 ;  /* 0x0000001310007986 */ /* 0x0007e8000c101904 */
[----:B------:R-:W-:Y:S05]  /*0880*/  @P1 BRA `(.L_x_2) ;  /* 0xfffffff800241947 */ /* 0x000fea000383ffff */
.L_x_1:
[----:B0-----:R-:W-:Y:S05]  /*0890*/  @!P0 EXIT ;  /* 0x000000000000894d */ /* 0x001fea0003800000 */
[----:B------:R-:W-:Y:S02]  /*08a0*/  ISETP.GE.U32.AND P0, PT, R6, 0x8, PT ;  /* 0x000000080600780c */ /* 0x000fe40003f06070 */
[----:B------:R-:W-:-:S04]  /*08b0*/  LOP3.LUT R4, R3, 0x7, RZ, 0xc0, !PT ;  /* 0x0000000703047812 */ /* 0x000fc800078ec0ff */
[----:B------:R-:W-:-:S07]  /*08c0*/  ISETP.NE.AND P1, PT, R4, RZ, PT ;  /* 0x000000ff0400720c */ /* 0x000fce0003f25270 */
[----:B------:R-:W-:Y:S06]  /*08d0*/  @!P0 BRA `(.L_x_3) ;  /* 0x0000000000f48947 */ /* 0x000fec0003800000 */
[----:B------:R-:W0:Y:S01]  /*08e0*/  LDC.64 R6, c[0x0][0x380] ;  /* 0x0000e000ff067b82 */ /* 0x000e220000000a00 */
[----:B------:R-:W-:-:S07]  /*08f0*/  IMAD R13, R0, R2, R5 ;  /* 0x00000002000d7224 */ /* 0x000fce00078e0205 */
[----:B------:R-:W1:Y:S08]  /*0900*/  LDC.64 R8, c[0x0][0x388] ;  /* 0x0000e200ff087b82 */ /* 0x000e700000000a00 */
[----:B------:R-:W2:Y:S01]  /*0910*/  LDC.64 R10, c[0x0][0x390] ;  /* 0x0000e400ff0a7b82 */ /* 0x000ea20000000a00 */
[----:B0-----:R-:W-:-:S05]  /*0920*/  IMAD.WIDE R6, R13, 0x4, R6 ;  /* 0x000000040d067825 */ /* 0x001fca00078e0206 */
[----:B------:R-:W3:Y:S01]  /*0930*/  LDG.E R12, desc[UR4][R6.64] ;  /* 0x00000004060c7981 */ /* 0x000ee2000c1e1900 */
[----:B-1----:R-:W-:-:S05]  /*0940*/  IMAD.WIDE R8, R13, 0x4, R8 ;  /* 0x000000040d087825 */ /* 0x002fca00078e0208 */
[----:B------:R-:W3:Y:S01]  /*0950*/  LDG.E R15, desc[UR4][R8.64] ;  /* 0x00000004080f7981 */ /* 0x000ee2000c1e1900 */
[----:B--2---:R-:W-:Y:S01]  /*0960*/  IMAD.WIDE R10, R13, 0x4, R10 ;  /* 0x000000040d0a7825 */ /* 0x004fe200078e020a */
[----:B---3--:R-:W-:-:S03]  /*0970*/  IADD3 R21, PT, PT, R12, R15, RZ ;  /* 0x0000000f0c157210 */ /* 0x008fc60007ffe0ff */
[----:B------:R-:W-:-:S04]  /*0980*/  IMAD.WIDE R12, R2, 0x4, R6 ;  /* 0x00000004020c7825 */ /* 0x000fc800078e0206 */
[C---:B------:R-:W-:Y:S01]  /*0990*/  IMAD.WIDE R14, R2.reuse, 0x4, R8 ;  /* 0x00000004020e7825 */ /* 0x040fe200078e0208 */
        /* <DEDUP_REMOVED lines=11> */
[----:B0-----:R-:W-:-:S04]  /*0a50*/  IMAD.WIDE R10, R2, 0x4, R6 ;  /* 0x00000004020a7825 */ /* 0x001fc800078e0206 */
[----:B------:R-:W-:Y:S01]  /*0a60*/  IMAD.WIDE R12, R2, 0x4, R8 ;  /* 0x00000004020c7825 */ /* 0x000fe200078e0208 */
        /* <DEDUP_REMOVED lines=10> */
[----:B-1----:R-:W3:Y:S01]  /*0b10*/  LDG.E R23, desc[UR4][R8.64] ;  /* 0x0000000408177981 */ /* 0x002ee2000c1e1900 */
        /* <DEDUP_REMOVED lines=19> */
[----:B------:R-:W0:Y:S04]  /*0c50*/  LDG.E R10, desc[UR4][R10.64] ;  /* 0x000000040a0a7981 */ /* 0x000e28000c1e1900 */
[----:B------:R-:W0:Y:S01]  /*0c60*/  LDG.E R13, desc[UR4][R12.64] ;  /* 0x000000040c0d7981 */ /* 0x000e22000c1e1900 */
[----:B-1----:R-:W-:Y:S01]  /*0c70*/  IMAD.WIDE R16, R2, 0x4, R14 ;  /* 0x0000000402107825 */ /* 0x002fe200078e020e */
[----:B------:R-:W-:-:S02]  /*0c80*/  IADD3 R0, PT, PT, R0, 0x8, RZ ;  /* 0x0000000800007810 */ /* 0x000fc40007ffe0ff */
[----:B0-----:R-:W-:-:S05]  /*0c90*/  IADD3 R19, PT, PT, R10, R13, RZ ;  /* 0x0000000d0a137210 */ /* 0x001fca0007ffe0ff */
[----:B------:R2:W-:Y:S02]  /*0ca0*/  STG.E desc[UR4][R16.64], R19 ;  /* 0x0000001310007986 */ /* 0x0005e4000c101904 */
.L_x_3:
[----:B------:R-:W-:Y:S05]  /*0cb0*/  @!P1 EXIT ;  /* 0x000000000000994d */ /* 0x000fea0003800000 */
[----:B------:R-:W-:Y:S02]  /*0cc0*/  ISETP.GE.U32.AND P0, PT, R4, 0x4, PT ;  /* 0x000000040400780c */ /* 0x000fe40003f06070 */
[----:B------:R-:W-:-:S04]  /*0cd0*/  LOP3.LUT R3, R3, 0x3, RZ, 0xc0, !PT ;  /* 0x0000000303037812 */ /* 0x000fc800078ec0ff */
[----:B------:R-:W-:-:S07]  /*0ce0*/  ISETP.NE.AND P1, PT, R3, RZ, PT ;  /* 0x000000ff0300720c */ /* 0x000fce0003f25270 */
[----:B------:R-:W-:Y:S06]  /*0cf0*/  @!P0 BRA `(.L_x_4) ;  /* 0x0000000000848947 */ /* 0x000fec0003800000 */
[----:B------:R-:W0:Y:S01]  /*0d00*/  LDC.64 R6, c[0x0][0x380] ;  /* 0x0000e000ff067b82 */ /* 0x000e220000000a00 */
[----:B--2---:R-:W-:-:S07]  /*0d10*/  IMAD R15, R0, R2, R5 ;  /* 0x00000002000f7224 */ /* 0x004fce00078e0205 */
[----:B------:R-:W1:Y:S08]  /*0d20*/  LDC.64 R8, c[0x0][0x388] ;  /* 0x0000e200ff087b82 */ /* 0x000e700000000a00 */
[----:B------:R-:W2:Y:S01]  /*0d30*/  LDC.64 R10, c[0x0][0x390] ;  /* 0x0000e400ff0a7b82 */ /* 0x000ea20000000a00 */
[----:B0-----:R-:W-:-:S05]  /*0d40*/  IMAD.WIDE R6, R15, 0x4, R6 ;  /* 0x000000040f067825 */ /* 0x001fca00078e0206 */
[----:B------:R-:W3:Y:S01]  /*0d50*/  LDG.E R4, desc[UR4][R6.64] ;  /* 0x0000000406047981 */ /* 0x000ee2000c1e1900 */
[----:B-1----:R-:W-:-:S05]  /*0d60*/  IMAD.WIDE R8, R15, 0x4, R8 ;  /* 0x000000040f087825 */ /* 0x002fca00078e0208 */
[----:B------:R-:W3:Y:S01]  /*0d70*/  LDG.E R13, desc[UR4][R8.64] ;  /* 0x00000004080d7981 */ /* 0x000ee2000c1e1900 */
[----:B--2---:R-:W-:-:S04]  /*0d80*/  IMAD.WIDE R10, R15, 0x4, R10 ;  /* 0x000000040f0a7825 */ /* 0x004fc800078e020a */
[----:B------:R-:W-:Y:S01]  /*0d90*/  IMAD.WIDE R14, R2, 0x4, R8 ;  /* 0x00000004020e7825 */ /* 0x000fe200078e0208 */
[----:B---3--:R-:W-:-:S03]  /*0da0*/  IADD3 R21, PT, PT, R4, R13, RZ ;  /* 0x0000000d04157210 */ /* 0x008fc60007ffe0ff */
        /* <DEDUP_REMOVED lines=16> */
[----:B------:R-:W1:Y:S04]  /*0eb0*/  LDG.E R10, desc[UR4][R10.64] ;  /* 0x000000040a0a7981 */ /* 0x000e68000c1e1900 */
[----:B------:R-:W1:Y:S01]  /*0ec0*/  LDG.E R13, desc[UR4][R12.64] ;  /* 0x000000040c0d7981 */ /* 0x000e62000c1e1900 */
[----:B------:R-:W-:Y:S01]  /*0ed0*/  IMAD.WIDE R14, R2, 0x4, R18 ;  /* 0x00000004020e7825 */ /* 0x000fe200078e0212 */
[----:B------:R-:W-:-:S02]  /*0ee0*/  IADD3 R0, PT, PT, R0, 0x4, RZ ;  /* 0x0000000400007810 */ /* 0x000fc40007ffe0ff */
[----:B-1----:R-:W-:-:S05]  /*0ef0*/  IADD3 R17, PT, PT, R10, R13, RZ ;  /* 0x0000000d0a117210 */ /* 0x002fca0007ffe0ff */
[----:B------:R0:W-:Y:S02]  /*0f00*/  STG.E desc[UR4][R14.64], R17 ;  /* 0x000000110e007986 */ /* 0x0001e4000c101904 */
.L_x_4:
[----:B------:R-:W-:Y:S05]  /*0f10*/  @!P1 EXIT ;  /* 0x000000000000994d */ /* 0x000fea0003800000 */
[----:B------:R-:W1:Y:S01]  /*0f20*/  LDC.64 R6, c[0x0][0x390] ;  /* 0x0000e400ff067b82 */ /* 0x000e620000000a00 */
[----:B0-23--:R-:W-:Y:S01]  /*0f30*/  IMAD R17, R0, R2, R5 ;  /* 0x0000000200117224 */ /* 0x00dfe200078e0205 */
[----:B------:R-:W-:-:S06]  /*0f40*/  IADD3 R3, PT, PT, -R3, RZ, RZ ;  /* 0x000000ff03037210 */ /* 0x000fcc0007ffe1ff */
[----:B------:R-:W0:Y:S08]  /*0f50*/  LDC.64 R8, c[0x0][0x380] ;  /* 0x0000e000ff087b82 */ /* 0x000e300000000a00 */
[----:B------:R-:W2:Y:S02]  /*0f60*/  LDC.64 R10, c[0x0][0x388] ;  /* 0x0000e200ff0a7b82 */ /* 0x000ea40000000a00 */
.L_x_5:
[----:B0-----:R-:W-:-:S04]  /*0f70*/  IMAD.WIDE R4, R17, 0x4, R8 ;  /* 0x0000000411047825 */ /* 0x001fc800078e0208 */
[----:B--2---:R-:W-:Y:S02]  /*0f80*/  IMAD.WIDE R12, R17, 0x4, R10 ;  /* 0x00000004110c7825 */ /* 0x004fe400078e020a */
[----:B------:R-:W2:Y:S04]  /*0f90*/  LDG.E R4, desc[UR4][R4.64] ;  /* 0x0000000404047981 */ /* 0x000ea8000c1e1900 */
[----:B------:R-:W2:Y:S01]  /*0fa0*/  LDG.E R13, desc[UR4][R12.64] ;  /* 0x000000040c0d7981 */ /* 0x000ea2000c1e1900 */
[----:B------:R-:W-:Y:S01]  /*0fb0*/  IADD3 R3, PT, PT, R3, 0x1, RZ ;  /* 0x0000000103037810 */ /* 0x000fe20007ffe0ff */
[C---:B-1-3--:R-:W-:Y:S01]  /*0fc0*/  IMAD.WIDE R14, R17.reuse, 0x4, R6 ;  /* 0x00000004110e7825 */ /* 0x04afe200078e0206 */
[----:B------:R-:W-:Y:S02]  /*0fd0*/  IADD3 R17, PT, PT, R17, R2, RZ ;  /* 0x0000000211117210 */ /* 0x000fe40007ffe0ff */
[----:B------:R-:W-:-:S02]  /*0fe0*/  ISETP.NE.AND P0, PT, R3, RZ, PT ;  /* 0x000000ff0300720c */ /* 0x000fc40003f05270 */
[----:B--2---:R-:W-:-:S05]  /*0ff0*/  IADD3 R19, PT, PT, R4, R13, RZ ;  /* 0x0000000d04137210 */ /* 0x004fca0007ffe0ff */
[----:B------:R3:W-:Y:S06]  /*1000*/  STG.E desc[UR4][R14.64], R19 ;  /* 0x000000130e007986 */ /* 0x0007ec000c101904 */
[----:B------:R-:W-:Y:S05]  /*1010*/  @P0 BRA `(.L_x_5) ;  /* 0xfffffffc00d40947 */ /* 0x000fea000383ffff */
[----:B------:R-:W-:Y:S05]  /*1020*/  EXIT ;  /* 0x000000000000794d */ /* 0x000fea0003800000 */
.L_x_6:
        /* <DEDUP_REMOVED lines=13> */
.L_x_10:


//--------------------- .text._Z5add2DPiS_S_ii    --------------------------
	.section	.text._Z5add2DPiS_S_ii,"ax",@progbits
	.align	128
        .global         _Z5add2DPiS_S_ii
        .type           _Z5add2DPiS_S_ii,@function
        .size           _Z5add2DPiS_S_ii,(.L_x_11 - _Z5add2DPiS_S_ii)
        .other          _Z5add2DPiS_S_ii,@"STO_CUDA_ENTRY STV_DEFAULT"
_Z5add2DPiS_S_ii:
.text._Z5add2DPiS_S_ii:
[----:B------:R-:W-:Y:S01]  /*0000*/  LDC R1, c[0x0][0x37c] ;  /* 0x0000df00ff017b82 */ /* 0x000fe20000000800 */
[----:B------:R-:W0:Y:S07]  /*0010*/  S2R R3, SR_TID.Y ;  /* 0x0000000000037919 */ /* 0x000e2e0000002200 */
[----:B------:R-:W1:Y:S01]  /*0020*/  LDC R5, c[0x0][0x360] ;  /* 0x0000d800ff057b82 */ /* 0x000e620000000800 */
[----:B------:R-:W2:Y:S01]  /*0030*/  LDCU.64 UR6, c[0x0][0x398] ;  /* 0x00007300ff0677ac */ /* 0x000ea20008000a00 */
[----:B------:R-:W1:Y:S06]  /*0040*/  S2R R0, SR_TID.X ;  /* 0x0000000000007919 */ /* 0x000e6c0000002100 */
[----:B------:R-:W0:Y:S08]  /*0050*/  S2UR UR5, SR_CTAID.Y ;  /* 0x00000000000579c3 */ /* 0x000e300000002600 */
[----:B------:R-:W0:Y:S08]  /*0060*/  LDC R2, c[0x0][0x364] ;  /* 0x0000d900ff027b82 */ /* 0x000e300000000800 */
[----:B------:R-:W1:Y:S01]  /*0070*/  S2UR UR4, SR_CTAID.X ;  /* 0x00000000000479c3 */ /* 0x000e620000002500 */
[----:B0-----:R-:W-:-:S05]  /*0080*/  IMAD R3, R2, UR5, R3 ;  /* 0x0000000502037c24 */ /* 0x001fca000f8e0203 */
[----:B--2---:R-:W-:Y:S01]  /*0090*/  ISETP.GE.AND P0, PT, R3, UR7, PT ;  /* 0x0000000703007c0c */ /* 0x004fe2000bf06270 */
[----:B-1----:R-:W-:-:S04]  /*00a0*/  IMAD R0, R5, UR4, R0 ;  /* 0x0000000405007c24 */ /* 0x002fc8000f8e0200 */
[----:B------:R-:W-:Y:S01]  /*00b0*/  IMAD R9, R3, UR6, R0 ;  /* 0x0000000603097c24 */ /* 0x000fe2000f8e0200 */
[----:B------:R-:W-:-:S13]  /*00c0*/  ISETP.GE.OR P0, PT, R0, UR6, P0 ;  /* 0x0000000600007c0c */ /* 0x000fda0008706670 */
[----:B------:R-:W-:Y:S05]  /*00d0*/  @P0 EXIT ;  /* 0x000000000000094d */ /* 0x000fea0003800000 */
[----:B------:R-:W0:Y:S01]  /*00e0*/  LDC.64 R2, c[0x0][0x380] ;  /* 0x0000e000ff027b82 */ /* 0x000e220000000a00 */
[----:B------:R-:W1:Y:S07]  /*00f0*/  LDCU.64 UR4, c[0x0][0x358] ;  /* 0x00006b00ff0477ac */ /* 0x000e6e0008000a00 */
[----:B------:R-:W2:Y:S08]  /*0100*/  LDC.64 R4, c[0x0][0x388] ;  /* 0x0000e200ff047b82 */ /* 0x000eb00000000a00 */
[----:B------:R-:W3:Y:S01]  /*0110*/  LDC.64 R6, c[0x0][0x390] ;  /* 0x0000e400ff067b82 */ /* 0x000ee20000000a00 */
[----:B0-----:R-:W-:-:S06]  /*0120*/  IMAD.WIDE R2, R9, 0x4, R2 ;  /* 0x0000000409027825 */ /* 0x001fcc00078e0202 */
[----:B-1----:R-:W4:Y:S01]  /*0130*/  LDG.E R2, desc[UR4][R2.64] ;  /* 0x0000000402027981 */ /* 0x002f22000c1e1900 */
[----:B--2---:R-:W-:-:S06]  /*0140*/  IMAD.WIDE R4, R9, 0x4, R4 ;  /* 0x0000000409047825 */ /* 0x004fcc00078e0204 */
[----:B------:R-:W4:Y:S01]  /*0150*/  LDG.E R5, desc[UR4][R4.64] ;  /* 0x0000000404057981 */ /* 0x000f22000c1e1900 */
[----:B---3--:R-:W-:Y:S01]  /*0160*/  IMAD.WIDE R6, R9, 0x4, R6 ;  /* 0x0000000409067825 */ /* 0x008fe200078e0206 */
[----:B----4-:R-:W-:-:S05]  /*0170*/  IADD3 R9, PT, PT, R2, R5, RZ ;  /* 0x0000000502097210 */ /* 0x010fca0007ffe0ff */
[----:B------:R-:W-:Y:S01]  /*0180*/  STG.E desc[UR4][R6.64], R9 ;  /* 0x0000000906007986 */ /* 0x000fe2000c101904 */
[----:B------:R-:W-:Y:S05]  /*0190*/  EXIT ;  /* 0x000000000000794d */ /* 0x000fea0003800000 */
.L_x_7:
        /* <DEDUP_REMOVED lines=14> */
.L_x_11:


//--------------------- .text._Z5add1DPiS_S_ii    --------------------------
	.section	.text._Z5add1DPiS_S_ii,"ax",@progbits
	.align	128
        .global         _Z5add1DPiS_S_ii
        .type           _Z5add1DPiS_S_ii,@function
        .size           _Z5add1DPiS_S_ii,(.L_x_12 - _Z5add1DPiS_S_ii)
        .other          _Z5add1DPiS_S_ii,@"STO_CUDA_ENTRY STV_DEFAULT"
_Z5add1DPiS_S_ii:
.text._Z5add1DPiS_S_ii:
[----:B------:R-:W-:Y:S01]  /*0000*/  LDC R1, c[0x0][0x37c] ;  /* 0x0000df00ff017b82 */ /* 0x000fe20000000800 */
[----:B------:R-:W0:Y:S07]  /*0010*/  S2R R0, SR_TID.X ;  /* 0x0000000000007919 */ /* 0x000e2e0000002100 */
[----:B------:R-:W0:Y:S01]  /*0020*/  S2UR UR6, SR_CTAID.X ;  /* 0x00000000000679c3 */ /* 0x000e220000002500 */
[----:B------:R-:W1:Y:S01]  /*0030*/  LDCU UR8, c[0x0][0x398] ;  /* 0x00007300ff0877ac */ /* 0x000e620008000800 */
[----:B------:R-:W2:Y:S01]  /*0040*/  S2R R6, SR_TID.Y ;  /* 0x0000000000067919 */ /* 0x000ea20000002200 */
[----:B------:R-:W3:Y:S05]  /*0050*/  LDCU.64 UR4, c[0x0][0x358] ;  /* 0x00006b00ff0477ac */ /* 0x000eea0008000a00 */
[----:B------:R-:W0:Y:S08]  /*0060*/  LDC R7, c[0x0][0x360] ;  /* 0x0000d800ff077b82 */ /* 0x000e300000000800 */
[----:B------:R-:W2:Y:S08]  /*0070*/  S2UR UR7, SR_CTAID.Y ;  /* 0x00000000000779c3 */ /* 0x000eb00000002600 */
[----:B------:R-:W2:Y:S08]  /*0080*/  LDC R9, c[0x0][0x364] ;  /* 0x0000d900ff097b82 */ /* 0x000eb00000000800 */
[----:B------:R-:W4:Y:S01]  /*0090*/  LDC.64 R2, c[0x0][0x380] ;  /* 0x0000e000ff027b82 */ /* 0x000f220000000a00 */
[----:B0-----:R-:W-:-:S07]  /*00a0*/  IMAD R0, R7, UR6, R0 ;  /* 0x0000000607007c24 */ /* 0x001fce000f8e0200 */
[----:B------:R-:W0:Y:S01]  /*00b0*/  LDC.64 R4, c[0x0][0x388] ;  /* 0x0000e200ff047b82 */ /* 0x000e220000000a00 */
[----:B--2---:R-:W-:-:S04]  /*00c0*/  IMAD R7, R9, UR7, R6 ;  /* 0x0000000709077c24 */ /* 0x004fc8000f8e0206 */
[----:B-1----:R-:W-:-:S03]  /*00d0*/  IMAD R9, R7, UR8, R0 ;  /* 0x0000000807097c24 */ /* 0x002fc6000f8e0200 */
[----:B------:R-:W1:Y:S01]  /*00e0*/  LDC.64 R6, c[0x0][0x390] ;  /* 0x0000e400ff067b82 */ /* 0x000e620000000a00 */
[----:B----4-:R-:W-:-:S06]  /*00f0*/  IMAD.WIDE R2, R9, 0x4, R2 ;  /* 0x0000000409027825 */ /* 0x010fcc00078e0202 */
[----:B---3--:R-:W2:Y:S01]  /*0100*/  LDG.E R2, desc[UR4][R2.64] ;  /* 0x0000000402027981 */ /* 0x008ea2000c1e1900 */
[----:B0-----:R-:W-:-:S06]  /*0110*/  IMAD.WIDE R4, R9, 0x4, R4 ;  /* 0x0000000409047825 */ /* 0x001fcc00078e0204 */
[----:B------:R-:W2:Y:S01]  /*0120*/  LDG.E R5, desc[UR4][R4.64] ;  /* 0x0000000404057981 */ /* 0x000ea2000c1e1900 */
[----:B-1----:R-:W-:Y:S01]  /*0130*/  IMAD.WIDE R6, R9, 0x4, R6 ;  /* 0x0000000409067825 */ /* 0x002fe200078e0206 */
[----:B--2---:R-:W-:-:S05]  /*0140*/  IADD3 R9, PT, PT, R2, R5, RZ ;  /* 0x0000000502097210 */ /* 0x004fca0007ffe0ff */
[----:B------:R-:W-:Y:S01]  /*0150*/  STG.E desc[UR4][R6.64], R9 ;  /* 0x0000000906007986 */ /* 0x000fe2000c101904 */
[----:B------:R-:W-:Y:S05]  /*0160*/  EXIT ;  /* 0x000000000000794d */ /* 0x000fea0003800000 */
.L_x_8:
        /* <DEDUP_REMOVED lines=9> */
.L_x_12:


//--------------------- .nv.shared.reserved.0     --------------------------
	.section	.nv.shared.reserved.0,"aw",@nobits
	.weak		__nv_reservedSMEM_offset_0_alias
	.size		__nv_reservedSMEM_offset_0_alias, 0, 64
	.other		__nv_reservedSMEM_offset_0_alias,@"STO_CUDA_RESERVED_SHARED STV_DEFAULT"
__nv_reservedSMEM_offset_0_alias:
	.zero		0
	.zero		64


//--------------------- .nv.constant0._Z7add2D1DPiS_S_ii --------------------------
	.section	.nv.constant0._Z7add2D1DPiS_S_ii,"a",@progbits
	.sectionflags	@""
	.align	4
.nv.constant0._Z7add2D1DPiS_S_ii:
	.zero		928


//--------------------- .nv.constant0._Z7add1D1DPiS_S_ii --------------------------
	.section	.nv.constant0._Z7add1D1DPiS_S_ii,"a",@progbits
	.sectionflags	@""
	.align	4
.nv.constant0._Z7add1D1DPiS_S_ii:
	.zero		928


//--------------------- .nv.constant0._Z5add2DPiS_S_ii --------------------------
	.section	.nv.constant0._Z5add2DPiS_S_ii,"a",@progbits
	.sectionflags	@""
	.align	4
.nv.constant0._Z5add2DPiS_S_ii:
	.zero		928


//--------------------- .nv.constant0._Z5add1DPiS_S_ii --------------------------
	.section	.nv.constant0._Z5add1DPiS_S_ii,"a",@progbits
	.sectionflags	@""
	.align	4
.nv.constant0._Z5add1DPiS_S_ii:
	.zero		928


//--------------------- SYMBOLS --------------------------

	.type		.nv.reservedSmem.offset0,@object
	.size		.nv.reservedSmem.offset0,0x4
